	.headerflags	@"EF_CUDA_TEXMODE_UNIFIED EF_CUDA_64BIT_ADDRESS EF_CUDA_SM86 EF_CUDA_VIRTUAL_SM(EF_CUDA_SM86)"
	.elftype	@"ET_EXEC"


//--------------------- .nv.info                  --------------------------
	.section	.nv.info,"",@"SHT_CUDA_INFO"
	.align	4


	//----- nvinfo : EIATTR_REGCOUNT
	.align		4
        /*0000*/ 	.byte	0x04, 0x2f
        /*0002*/ 	.short	(.L_3 - .L_2)
	.align		4
.L_2:
        /*0004*/ 	.word	index@(triton_)
        /*0008*/ 	.word	0x00000016


	//----- nvinfo : EIATTR_MAX_STACK_SIZE
	.align		4
.L_3:
        /*000c*/ 	.byte	0x04, 0x23
        /*000e*/ 	.short	(.L_5 - .L_4)
	.align		4
.L_4:
        /*0010*/ 	.word	index@(triton_)
        /*0014*/ 	.word	0x00000000


	//----- nvinfo : EIATTR_MIN_STACK_SIZE
	.align		4
.L_5:
        /*0018*/ 	.byte	0x04, 0x12
        /*001a*/ 	.short	(.L_7 - .L_6)
	.align		4
.L_6:
        /*001c*/ 	.word	index@(triton_)
        /*0020*/ 	.word	0x00000000


	//----- nvinfo : EIATTR_FRAME_SIZE
	.align		4
.L_7:
        /*0024*/ 	.byte	0x04, 0x11
        /*0026*/ 	.short	(.L_9 - .L_8)
	.align		4
.L_8:
        /*0028*/ 	.word	index@(triton_)
        /*002c*/ 	.word	0x00000000
.L_9:


//--------------------- .nv.info.triton_          --------------------------
	.section	.nv.info.triton_,"",@"SHT_CUDA_INFO"
	.align	4


	//----- nvinfo : EIATTR_CUDA_API_VERSION
	.align		4
        /*0000*/ 	.byte	0x04, 0x37
        /*0002*/ 	.short	(.L_11 - .L_10)
.L_10:
        /*0004*/ 	.word	0x0000007b


	//----- nvinfo : EIATTR_SW2861232_WAR
	.align		4
.L_11:
        /*0008*/ 	.byte	0x01, 0x35
	.zero		2


	//----- nvinfo : EIATTR_PARAM_CBANK
	.align		4
        /*000c*/ 	.byte	0x04, 0x0a
        /*000e*/ 	.short	(.L_13 - .L_12)
	.align		4
.L_12:
        /*0010*/ 	.word	index@(.nv.constant0.triton_)
        /*0014*/ 	.short	0x0160
        /*0016*/ 	.short	0x002c


	//----- nvinfo : EIATTR_CBANK_PARAM_SIZE
	.align		4
.L_13:
        /*0018*/ 	.byte	0x03, 0x19
        /*001a*/ 	.short	0x002c


	//----- nvinfo : EIATTR_KPARAM_INFO
	.align		4
        /*001c*/ 	.byte	0x04, 0x17
        /*001e*/ 	.short	(.L_15 - .L_14)
.L_14:
        /*0020*/ 	.word	0x00000000
        /*0024*/ 	.short	0x0005
        /*0026*/ 	.short	0x0028
        /*0028*/ 	.byte	0x00, 0xf0, 0x11, 0x00


	//----- nvinfo : EIATTR_KPARAM_INFO
	.align		4
.L_15:
        /*002c*/ 	.byte	0x04, 0x17
        /*002e*/ 	.short	(.L_17 - .L_16)
.L_16:
        /*0030*/ 	.word	0x00000000
        /*0034*/ 	.short	0x0004
        /*0036*/ 	.short	0x0020
        /*0038*/ 	.byte	0x00, 0xf0, 0x21, 0x00


	//----- nvinfo : EIATTR_KPARAM_INFO
	.align		4
.L_17:
        /*003c*/ 	.byte	0x04, 0x17
        /*003e*/ 	.short	(.L_19 - .L_18)
.L_18:
        /*0040*/ 	.word	0x00000000
        /*0044*/ 	.short	0x0003
        /*0046*/ 	.short	0x0018
        /*0048*/ 	.byte	0x00, 0xf0, 0x21, 0x00


	//----- nvinfo : EIATTR_KPARAM_INFO
	.align		4
.L_19:
        /*004c*/ 	.byte	0x04, 0x17
        /*004e*/ 	.short	(.L_21 - .L_20)
.L_20:
        /*0050*/ 	.word	0x00000000
        /*0054*/ 	.short	0x0002
        /*0056*/ 	.short	0x0010
        /*0058*/ 	.byte	0x00, 0xf0, 0x21, 0x00


	//----- nvinfo : EIATTR_KPARAM_INFO
	.align		4
.L_21:
        /*005c*/ 	.byte	0x04, 0x17
        /*005e*/ 	.short	(.L_23 - .L_22)
.L_22:
        /*0060*/ 	.word	0x00000000
        /*0064*/ 	.short	0x0001
        /*0066*/ 	.short	0x0008
        /*0068*/ 	.byte	0x00, 0xf0, 0x21, 0x00


	//----- nvinfo : EIATTR_KPARAM_INFO
	.align		4
.L_23:
        /*006c*/ 	.byte	0x04, 0x17
        /*006e*/ 	.short	(.L_25 - .L_24)
.L_24:
        /*0070*/ 	.word	0x00000000
        /*0074*/ 	.short	0x0000
        /*0076*/ 	.short	0x0000
        /*0078*/ 	.byte	0x00, 0xf0, 0x21, 0x00


	//----- nvinfo : EIATTR_MAXREG_COUNT
	.align		4
.L_25:
        /*007c*/ 	.byte	0x03, 0x1b
        /*007e*/ 	.short	0x00ff


	//----- nvinfo : EIATTR_EXIT_INSTR_OFFSETS
	.align		4
        /*0080*/ 	.byte	0x04, 0x1c
        /*0082*/ 	.short	(.L_27 - .L_26)


	//   ....[0]....
.L_26:
        /*0084*/ 	.word	0x000003c0


	//   ....[1]....
        /*0088*/ 	.word	0x000003e0


	//----- nvinfo : EIATTR_MAX_THREADS
	.align		4
.L_27:
        /*008c*/ 	.byte	0x04, 0x05
        /*008e*/ 	.short	(.L_29 - .L_28)
.L_28:
        /*0090*/ 	.word	0x00000100
        /*0094*/ 	.word	0x00000001
        /*0098*/ 	.word	0x00000001
.L_29:


//--------------------- .nv.rel.action            --------------------------
	.section	.nv.rel.action,"",@"SHT_CUDA_RELOCINFO"
	.align	8
	.sectionentsize	8
        /*0000*/ 	.byte	0x73, 0x00, 0x00, 0x00, 0x00, 0x00, 0x00, 0x00, 0x00, 0x00, 0x00, 0x11, 0x25, 0x00, 0x05, 0x36


//--------------------- .nv.constant0.triton_     --------------------------
	.section	.nv.constant0.triton_,"a",@progbits
	.align	4
.nv.constant0.triton_:
	.zero		396


//--------------------- .text.triton_             --------------------------
	.section	.text.triton_,"ax",@progbits
	.sectioninfo	@"SHI_REGISTERS=22"
	.align	128
        .global         triton_
        .type           triton_,@function
        .size           triton_,(.L_x_1 - triton_)
        .other          triton_,@"STO_CUDA_ENTRY STV_DEFAULT"
triton_:
.text.triton_:
[----:B------:R-:W-:-:S02]  /*0000*/  MOV R1, c[0x0][0x28] ;  /* 0x00000a0000017a02 */ /* 0x000fc40000000f00 */
[----:B------:R-:W0:Y:S01]  /*0010*/  S2R R0, SR_TID.X ;  /* 0x0000000000007919 */ /* 0x000e220000002100 */
[----:B------:R-:W-:Y:S01]  /*0020*/  MOV R17, 0x4 ;  /* 0x0000000400117802 */ /* 0x000fe20000000f00 */
[----:B------:R-:W-:Y:S01]  /*0030*/  CS2R R18, SRZ ;  /* 0x0000000000127805 */ /* 0x000fe2000001ff00 */
[----:B------:R-:W-:Y:S01]  /*0040*/  ULDC.64 UR4, c[0x0][0x118] ;  /* 0x0000460000047ab9 */ /* 0x000fe20000000a00 */
[----:B------:R-:W1:Y:S01]  /*0050*/  S2R R5, SR_CTAID.X ;  /* 0x0000000000057919 */ /* 0x000e620000002500 */
[----:B0-----:R-:W-:Y:S02]  /*0060*/  SHF.L.U32 R0, R0, 0x1, RZ ;  /* 0x0000000100007819 */ /* 0x001fe400000006ff */
[----:B-1----:R-:W-:Y:S02]  /*0070*/  SHF.R.S32.HI R3, RZ, 0x16, R5 ;  /* 0x00000016ff037819 */ /* 0x002fe40000011405 */
[----:B------:R-:W-:Y:S02]  /*0080*/  LOP3.LUT R0, R0, 0x1fe, RZ, 0xc0, !PT ;  /* 0x000001fe00007812 */ /* 0x000fe400078ec0ff */
[----:B------:R-:W-:-:S02]  /*0090*/  SGXT R3, R3, 0x1 ;  /* 0x000000010303781a */ /* 0x000fc40000000200 */
[----:B------:R-:W-:-:S04]  /*00a0*/  LEA R0, R5, R0, 0x9 ;  /* 0x0000000005007211 */ /* 0x000fc800078e48ff */
[----:B------:R-:W-:Y:S02]  /*00b0*/  LEA.HI R3, R3, R0, RZ, 0x9 ;  /* 0x0000000003037211 */ /* 0x000fe400078f48ff */
[----:B------:R-:W-:Y:S02]  /*00c0*/  ISETP.GE.AND P0, PT, R0, c[0x0][0x188], PT ;  /* 0x0000620000007a0c */ /* 0x000fe40003f06270 */
[----:B------:R-:W-:-:S04]  /*00d0*/  LOP3.LUT R3, R3, 0xfffffe00, RZ, 0xc0, !PT ;  /* 0xfffffe0003037812 */ /* 0x000fc800078ec0ff */
[----:B------:R-:W-:-:S05]  /*00e0*/  IADD3 R16, R0, -R3, RZ ;  /* 0x8000000300107210 */ /* 0x000fca0007ffe0ff */
[----:B------:R-:W-:-:S05]  /*00f0*/  IMAD.WIDE R14, R16, R17, c[0x0][0x170] ;  /* 0x00005c00100e7625 */ /* 0x000fca00078e0211 */
[----:B------:R0:W2:Y:S01]  /*0100*/  @!P0 LDG.E.EL.64 R18, [R14.64] ;  /* 0x000000040e128981 */ /* 0x0000a2000c2e1b00 */
[----:B------:R-:W-:Y:S01]  /*0110*/  CS2R R6, SRZ ;  /* 0x0000000000067805 */ /* 0x000fe2000001ff00 */
[----:B------:R-:W-:Y:S01]  /*0120*/  CS2R R4, SRZ ;  /* 0x0000000000047805 */ /* 0x000fe2000001ff00 */
[----:B------:R-:W-:-:S04]  /*0130*/  IMAD.WIDE R12, R16, R17, c[0x0][0x168] ;  /* 0x00005a00100c7625 */ /* 0x000fc800078e0211 */
[-C--:B------:R-:W-:Y:S01]  /*0140*/  IMAD.WIDE R2, R0, R17.reuse, c[0x0][0x160] ;  /* 0x0000580000027625 */ /* 0x080fe200078e0211 */
[----:B------:R1:W3:Y:S01]  /*0150*/  @!P0 LDG.E.EL.64 R6, [R12.64] ;  /* 0x000000040c068981 */ /* 0x0002e2000c2e1b00 */
[----:B------:R-:W-:Y:S01]  /*0160*/  CS2R R10, SRZ ;  /* 0x00000000000a7805 */ /* 0x000fe2000001ff00 */
[----:B------:R-:W-:Y:S02]  /*0170*/  CS2R R8, SRZ ;  /* 0x0000000000087805 */ /* 0x000fe4000001ff00 */
[----:B------:R-:W3:Y:S01]  /*0180*/  @!P0 LDG.E.64 R4, [R2.64] ;  /* 0x0000000402048981 */ /* 0x000ee2000c1e1b00 */
[----:B0-----:R-:W-:-:S04]  /*0190*/  IMAD.WIDE R14, R16, R17, c[0x0][0x178] ;  /* 0x00005e00100e7625 */ /* 0x001fc800078e0211 */
[----:B------:R-:W-:Y:S01]  /*01a0*/  IMAD.WIDE R16, R16, R17, c[0x0][0x180] ;  /* 0x0000600010107625 */ /* 0x000fe200078e0211 */
[----:B------:R0:W4:Y:S04]  /*01b0*/  @!P0 LDG.E.EL.64 R10, [R14.64] ;  /* 0x000000040e0a8981 */ /* 0x000128000c2e1b00 */
[----:B------:R-:W4:Y:S01]  /*01c0*/  @!P0 LDG.E.EL.64 R8, [R16.64] ;  /* 0x0000000410088981 */ /* 0x000f22000c2e1b00 */
[----:B0-----:R-:W-:Y:S01]  /*01d0*/  MOV R15, 0x3e800000 ;  /* 0x3e800000000f7802 */ /* 0x001fe20000000f00 */
[----:B--2---:R-:W-:Y:S01]  /*01e0*/  FADD R18, R18, 0.0010000000474974513054 ;  /* 0x3a83126f12127421 */ /* 0x004fe20000000000 */
[----:B------:R-:W-:-:S03]  /*01f0*/  FADD R19, R19, 0.0010000000474974513054 ;  /* 0x3a83126f13137421 */ /* 0x000fc60000000000 */
[----:B------:R-:W0:Y:S08]  /*0200*/  MUFU.SQRT R0, R18 ;  /* 0x0000001200007308 */ /* 0x000e300000002000 */
[----:B-1----:R-:W1:Y:S01]  /*0210*/  MUFU.SQRT R12, R19 ;  /* 0x00000013000c7308 */ /* 0x002e620000002000 */
[----:B---3--:R-:W-:Y:S01]  /*0220*/  FADD R4, -R6, R4 ;  /* 0x0000000406047221 */ /* 0x008fe20000000100 */
[----:B------:R-:W-:Y:S01]  /*0230*/  FADD R5, -R7, R5 ;  /* 0x0000000507057221 */ /* 0x000fe20000000100 */
[----:B0-----:R-:W-:-:S02]  /*0240*/  FSETP.GT.AND P1, PT, R0, 8.50705917302346158658e+37, PT ;  /* 0x7e8000000000780b */ /* 0x001fc40003f24000 */
[----:B------:R-:W-:Y:S02]  /*0250*/  FSETP.GEU.AND P3, PT, R0, 1.175494350822287508e-38, PT ;  /* 0x008000000000780b */ /* 0x000fe40003f6e000 */
[C---:B------:R-:W-:Y:S02]  /*0260*/  FSEL R13, R15.reuse, 1, P1 ;  /* 0x3f8000000f0d7808 */ /* 0x040fe40000800000 */
[C---:B-1----:R-:W-:Y:S02]  /*0270*/  FSETP.GT.AND P2, PT, R12.reuse, 8.50705917302346158658e+37, PT ;  /* 0x7e8000000c00780b */ /* 0x042fe40003f44000 */
[----:B------:R-:W-:Y:S02]  /*0280*/  FSETP.GEU.AND P4, PT, R12, 1.175494350822287508e-38, PT ;  /* 0x008000000c00780b */ /* 0x000fe40003f8e000 */
[----:B------:R-:W-:-:S03]  /*0290*/  FSEL R15, R15, 1, P2 ;  /* 0x3f8000000f0f7808 */ /* 0x000fc60001000000 */
[----:B------:R-:W-:Y:S02]  /*02a0*/  @P1 FMUL R0, R0, 0.25 ;  /* 0x3e80000000001820 */ /* 0x000fe40000400000 */
[----:B------:R-:W-:Y:S02]  /*02b0*/  @!P3 FMUL R13, R13, 16777216 ;  /* 0x4b8000000d0db820 */ /* 0x000fe40000400000 */
[----:B------:R-:W-:Y:S02]  /*02c0*/  @!P3 FMUL R0, R0, 16777216 ;  /* 0x4b8000000000b820 */ /* 0x000fe40000400000 */
[----:B------:R-:W-:-:S04]  /*02d0*/  @P2 FMUL R12, R12, 0.25 ;  /* 0x3e8000000c0c2820 */ /* 0x000fc80000400000 */
[----:B------:R-:W0:Y:S01]  /*02e0*/  MUFU.RCP R0, R0 ;  /* 0x0000000000007308 */ /* 0x000e220000001000 */
[----:B------:R-:W-:Y:S01]  /*02f0*/  @!P4 FMUL R15, R15, 16777216 ;  /* 0x4b8000000f0fc820 */ /* 0x000fe20000400000 */
[----:B------:R-:W-:-:S06]  /*0300*/  @!P4 FMUL R12, R12, 16777216 ;  /* 0x4b8000000c0cc820 */ /* 0x000fcc0000400000 */
[----:B------:R-:W1:Y:S01]  /*0310*/  MUFU.RCP R12, R12 ;  /* 0x0000000c000c7308 */ /* 0x000e620000001000 */
[----:B0-----:R-:W-:-:S04]  /*0320*/  FMUL R13, R0, R13 ;  /* 0x0000000d000d7220 */ /* 0x001fc80000400000 */
[----:B------:R-:W-:Y:S01]  /*0330*/  FMUL R13, R4, R13 ;  /* 0x0000000d040d7220 */ /* 0x000fe20000400000 */
[----:B-1----:R-:W-:-:S03]  /*0340*/  FMUL R14, R12, R15 ;  /* 0x0000000f0c0e7220 */ /* 0x002fc60000400000 */
[----:B----4-:R-:W-:Y:S01]  /*0350*/  FFMA R8, R13, R10, R8 ;  /* 0x0000000a0d087223 */ /* 0x010fe20000000008 */
[----:B------:R-:W-:-:S04]  /*0360*/  FMUL R14, R5, R14 ;  /* 0x0000000e050e7220 */ /* 0x000fc80000400000 */
[----:B------:R-:W-:Y:S01]  /*0370*/  FSETP.GT.AND P1, PT, R8, RZ, PT ;  /* 0x000000ff0800720b */ /* 0x000fe20003f24000 */
[----:B------:R-:W-:-:S05]  /*0380*/  FFMA R9, R14, R11, R9 ;  /* 0x0000000b0e097223 */ /* 0x000fca0000000009 */
[----:B------:R-:W-:-:S07]  /*0390*/  FSETP.GT.AND P2, PT, R9, RZ, PT ;  /* 0x000000ff0900720b */ /* 0x000fce0003f44000 */
[----:B------:R-:W-:-:S06]  /*03a0*/  @!P1 FMUL R8, R8, 0.0099999997764825820923 ;  /* 0x3c23d70a08089820 */ /* 0x000fcc0000400000 */
[----:B------:R-:W-:Y:S01]  /*03b0*/  @!P2 FMUL R9, R9, 0.0099999997764825820923 ;  /* 0x3c23d70a0909a820 */ /* 0x000fe20000400000 */
[----:B------:R-:W-:Y:S06]  /*03c0*/  @P0 EXIT ;  /* 0x000000000000094d */ /* 0x000fec0003800000 */
[----:B------:R-:W-:Y:S01]  /*03d0*/  STG.E.64 [R2.64], R8 ;  /* 0x0000000802007986 */ /* 0x000fe2000c101b04 */
[----:B------:R-:W-:Y:S05]  /*03e0*/  EXIT ;  /* 0x000000000000794d */ /* 0x000fea0003800000 */
.L_x_0:
[----:B------:R-:W-:-:S00]  /*03f0*/  BRA `(.L_x_0) ;  /* 0xfffffff000007947 */ /* 0x000fc0000383ffff */
[----:B------:R-:W-:-:S00]  /*0400*/  NOP ;  /* 0x0000000000007918 */ /* 0x000fc00000000000 */
[----:B------:R-:W-:-:S00]  /*0410*/  NOP ;  /* 0x0000000000007918 */ /* 0x000fc00000000000 */
[----:B------:R-:W-:-:S00]  /*0420*/  NOP ;  /* 0x0000000000007918 */ /* 0x000fc00000000000 */
[----:B------:R-:W-:-:S00]  /*0430*/  NOP ;  /* 0x0000000000007918 */ /* 0x000fc00000000000 */
[----:B------:R-:W-:-:S00]  /*0440*/  NOP ;  /* 0x0000000000007918 */ /* 0x000fc00000000000 */
[----:B------:R-:W-:-:S00]  /*0450*/  NOP ;  /* 0x0000000000007918 */ /* 0x000fc00000000000 */
[----:B------:R-:W-:-:S00]  /*0460*/  NOP ;  /* 0x0000000000007918 */ /* 0x000fc00000000000 */
[----:B------:R-:W-:-:S00]  /*0470*/  NOP ;  /* 0x0000000000007918 */ /* 0x000fc00000000000 */
.L_x_1:


//--------------------- .nv.global.init           --------------------------
	.section	.nv.global.init,"aw",@progbits
.nv.global.init:
	.type		_$_str,@object
	.size		_$_str,(_$_str_$_2 - _$_str)
_$_str:
        /*0000*/ 	.byte	0x5f, 0x5f, 0x43, 0x55, 0x44, 0x41, 0x5f, 0x46, 0x54, 0x5a, 0x00
	.type		_$_str_$_2,@object
	.size		_$_str_$_2,(.L_1 - _$_str_$_2)
_$_str_$_2:
        /*000b*/ 	.byte	0x5f, 0x5f, 0x43, 0x55, 0x44, 0x41, 0x5f, 0x50, 0x52, 0x45, 0x43, 0x5f, 0x53, 0x51, 0x52, 0x54
        /*001b*/ 	.byte	0x00
.L_1:
